	.headerflags	@"EF_CUDA_TEXMODE_UNIFIED EF_CUDA_64BIT_ADDRESS EF_CUDA_ACCELERATORS EF_CUDA_SM90 EF_CUDA_VIRTUAL_SM(EF_CUDA_SM90)"
	.elftype	@"ET_EXEC"


//--------------------- .nv.info                  --------------------------
	.section	.nv.info,"",@"SHT_CUDA_INFO"
	.align	4


	//----- nvinfo : EIATTR_REGCOUNT
	.align		4
        /*0000*/ 	.byte	0x04, 0x2f
        /*0002*/ 	.short	(.L_3 - .L_2)
	.align		4
.L_2:
        /*0004*/ 	.word	index@(triton_poi_fused__native_batch_norm_legit_no_training_76)
        /*0008*/ 	.word	0x00000010


	//----- nvinfo : EIATTR_MIN_STACK_SIZE
	.align		4
.L_3:
        /*000c*/ 	.byte	0x04, 0x12
        /*000e*/ 	.short	(.L_5 - .L_4)
	.align		4
.L_4:
        /*0010*/ 	.word	index@(triton_poi_fused__native_batch_norm_legit_no_training_76)
        /*0014*/ 	.word	0x00000000


	//----- nvinfo : EIATTR_FRAME_SIZE
	.align		4
.L_5:
        /*0018*/ 	.byte	0x04, 0x11
        /*001a*/ 	.short	(.L_7 - .L_6)
	.align		4
.L_6:
        /*001c*/ 	.word	index@(triton_poi_fused__native_batch_norm_legit_no_training_76)
        /*0020*/ 	.word	0x00000000


	//----- nvinfo : EIATTR_MIN_STACK_SIZE
	.align		4
.L_7:
        /*0024*/ 	.byte	0x04, 0x12
        /*0026*/ 	.short	(.L_9 - .L_8)
	.align		4
.L_8:
        /*0028*/ 	.word	index@(triton_poi_fused__native_batch_norm_legit_no_training_76)
        /*002c*/ 	.word	0x00000000
.L_9:


//--------------------- .nv.info.triton_poi_fused__native_batch_norm_legit_no_training_76 --------------------------
	.section	.nv.info.triton_poi_fused__native_batch_norm_legit_no_training_76,"",@"SHT_CUDA_INFO"
	.sectionflags	@""
	.align	4


	//----- nvinfo : EIATTR_CUDA_API_VERSION
	.align		4
        /*0000*/ 	.byte	0x04, 0x37
        /*0002*/ 	.short	(.L_11 - .L_10)
.L_10:
        /*0004*/ 	.word	0x0000007c


	//----- nvinfo : EIATTR_KPARAM_INFO
	.align		4
.L_11:
        /*0008*/ 	.byte	0x04, 0x17
        /*000a*/ 	.short	(.L_13 - .L_12)
.L_12:
        /*000c*/ 	.word	0x00000000
        /*0010*/ 	.short	0x0006
        /*0012*/ 	.short	0x0030
        /*0014*/ 	.byte	0x00, 0xf0, 0x11, 0x00


	//----- nvinfo : EIATTR_KPARAM_INFO
	.align		4
.L_13:
        /*0018*/ 	.byte	0x04, 0x17
        /*001a*/ 	.short	(.L_15 - .L_14)
.L_14:
        /*001c*/ 	.word	0x00000000
        /*0020*/ 	.short	0x0005
        /*0022*/ 	.short	0x0028
        /*0024*/ 	.byte	0x00, 0xf4, 0x21, 0x00


	//----- nvinfo : EIATTR_KPARAM_INFO
	.align		4
.L_15:
        /*0028*/ 	.byte	0x04, 0x17
        /*002a*/ 	.short	(.L_17 - .L_16)
.L_16:
        /*002c*/ 	.word	0x00000000
        /*0030*/ 	.short	0x0004
        /*0032*/ 	.short	0x0020
        /*0034*/ 	.byte	0x00, 0xf4, 0x21, 0x00


	//----- nvinfo : EIATTR_KPARAM_INFO
	.align		4
.L_17:
        /*0038*/ 	.byte	0x04, 0x17
        /*003a*/ 	.short	(.L_19 - .L_18)
.L_18:
        /*003c*/ 	.word	0x00000000
        /*0040*/ 	.short	0x0003
        /*0042*/ 	.short	0x0018
        /*0044*/ 	.byte	0x00, 0xf4, 0x21, 0x00


	//----- nvinfo : EIATTR_KPARAM_INFO
	.align		4
.L_19:
        /*0048*/ 	.byte	0x04, 0x17
        /*004a*/ 	.short	(.L_21 - .L_20)
.L_20:
        /*004c*/ 	.word	0x00000000
        /*0050*/ 	.short	0x0002
        /*0052*/ 	.short	0x0010
        /*0054*/ 	.byte	0x00, 0xf4, 0x21, 0x00


	//----- nvinfo : EIATTR_KPARAM_INFO
	.align		4
.L_21:
        /*0058*/ 	.byte	0x04, 0x17
        /*005a*/ 	.short	(.L_23 - .L_22)
.L_22:
        /*005c*/ 	.word	0x00000000
        /*0060*/ 	.short	0x0001
        /*0062*/ 	.short	0x0008
        /*0064*/ 	.byte	0x00, 0xf4, 0x21, 0x00


	//----- nvinfo : EIATTR_KPARAM_INFO
	.align		4
.L_23:
        /*0068*/ 	.byte	0x04, 0x17
        /*006a*/ 	.short	(.L_25 - .L_24)
.L_24:
        /*006c*/ 	.word	0x00000000
        /*0070*/ 	.short	0x0000
        /*0072*/ 	.short	0x0000
        /*0074*/ 	.byte	0x00, 0xf4, 0x21, 0x00


	//----- nvinfo : EIATTR_SPARSE_MMA_MASK
	.align		4
.L_25:
        /*0078*/ 	.byte	0x03, 0x50
        /*007a*/ 	.short	0x0000


	//----- nvinfo : EIATTR_MAXREG_COUNT
	.align		4
        /*007c*/ 	.byte	0x03, 0x1b
        /*007e*/ 	.short	0x00ff


	//----- nvinfo : EIATTR_EXIT_INSTR_OFFSETS
	.align		4
        /*0080*/ 	.byte	0x04, 0x1c
        /*0082*/ 	.short	(.L_27 - .L_26)


	//   ....[0]....
.L_26:
        /*0084*/ 	.word	0x000002a0


	//----- nvinfo : EIATTR_REQNTID
	.align		4
.L_27:
        /*0088*/ 	.byte	0x04, 0x10
        /*008a*/ 	.short	(.L_29 - .L_28)
.L_28:
        /*008c*/ 	.word	0x00000080
        /*0090*/ 	.word	0x00000001
        /*0094*/ 	.word	0x00000001


	//----- nvinfo : EIATTR_CBANK_PARAM_SIZE
	.align		4
.L_29:
        /*0098*/ 	.byte	0x03, 0x19
        /*009a*/ 	.short	0x0034


	//----- nvinfo : EIATTR_PARAM_CBANK
	.align		4
        /*009c*/ 	.byte	0x04, 0x0a
        /*009e*/ 	.short	(.L_31 - .L_30)
	.align		4
.L_30:
        /*00a0*/ 	.word	index@(.nv.constant0.triton_poi_fused__native_batch_norm_legit_no_training_76)
        /*00a4*/ 	.short	0x0210
        /*00a6*/ 	.short	0x0034


	//----- nvinfo : EIATTR_SW_WAR
	.align		4
.L_31:
        /*00a8*/ 	.byte	0x04, 0x36
        /*00aa*/ 	.short	(.L_33 - .L_32)
.L_32:
        /*00ac*/ 	.word	0x00000008
.L_33:


//--------------------- .nv.callgraph             --------------------------
	.section	.nv.callgraph,"",@"SHT_CUDA_CALLGRAPH"
	.align	4
	.sectionentsize	8
	.align		4
        /*0000*/ 	.word	0x00000000
	.align		4
        /*0004*/ 	.word	0xffffffff
	.align		4
        /*0008*/ 	.word	0x00000000
	.align		4
        /*000c*/ 	.word	0xfffffffe
	.align		4
        /*0010*/ 	.word	0x00000000
	.align		4
        /*0014*/ 	.word	0xfffffffd
	.align		4
        /*0018*/ 	.word	0x00000000
	.align		4
        /*001c*/ 	.word	0xfffffffc


//--------------------- .nv.constant4             --------------------------
	.section	.nv.constant4,"a",@progbits
	.align	8
	.align		8
.nv.constant4:
        /*0000*/ 	.dword	_$_str
	.align		8
        /*0008*/ 	.dword	_$_str_$_2


//--------------------- .text.triton_poi_fused__native_batch_norm_legit_no_training_76 --------------------------
	.section	.text.triton_poi_fused__native_batch_norm_legit_no_training_76,"ax",@progbits
	.align	128
        .global         triton_poi_fused__native_batch_norm_legit_no_training_76
        .type           triton_poi_fused__native_batch_norm_legit_no_training_76,@function
        .size           triton_poi_fused__native_batch_norm_legit_no_training_76,(.L_x_1 - triton_poi_fused__native_batch_norm_legit_no_training_76)
        .other          triton_poi_fused__native_batch_norm_legit_no_training_76,@"STO_CUDA_ENTRY STV_DEFAULT"
triton_poi_fused__native_batch_norm_legit_no_training_76:
.text.triton_poi_fused__native_batch_norm_legit_no_training_76:
[----:B------:R-:W-:Y:S01]  /*0000*/  LDC R1, c[0x0][0x28] ;  /* 0x00000a00ff017b82 */ /* 0x000fe20000000800 */
[----:B------:R-:W1:Y:S07]  /*0010*/  S2R R0, SR_TID.X ;  /* 0x0000000000007919 */ /* 0x000e6e0000002100 */
[----:B------:R-:W2:Y:S01]  /*0020*/  LDC.64 R6, c[0x0][0x220] ;  /* 0x00008800ff067b82 */ /* 0x000ea20000000a00 */
[----:B------:R-:W-:Y:S01]  /*0030*/  ULDC.64 UR4, c[0x0][0x208] ;  /* 0x0000820000047ab9 */ /* 0x000fe20000000a00 */
[----:B------:R-:W3:Y:S06]  /*0040*/  S2R R3, SR_CTAID.X ;  /* 0x0000000000037919 */ /* 0x000eec0000002500 */
[----:B------:R-:W4:Y:S08]  /*0050*/  LDC.64 R4, c[0x0][0x218] ;  /* 0x00008600ff047b82 */ /* 0x000f300000000a00 */
[----:B------:R-:W5:Y:S08]  /*0060*/  LDC.64 R8, c[0x0][0x228] ;  /* 0x00008a00ff087b82 */ /* 0x000f700000000a00 */
[----:B------:R-:W5:Y:S01]  /*0070*/  LDC.64 R10, c[0x0][0x230] ;  /* 0x00008c00ff0a7b82 */ /* 0x000f620000000a00 */
[----:B-1----:R-:W-:-:S04]  /*0080*/  LOP3.LUT R0, R0, 0x7f, RZ, 0xc0, !PT ;  /* 0x0000007f00007812 */ /* 0x002fc800078ec0ff */
[----:B---3--:R-:W-:-:S05]  /*0090*/  LEA R0, R3, R0, 0x7 ;  /* 0x0000000003007211 */ /* 0x008fca00078e38ff */
[----:B------:R-:W-:-:S05]  /*00a0*/  IMAD.HI R2, R0, 0x2aaaaaab, RZ ;  /* 0x2aaaaaab00027827 */ /* 0x000fca00078e02ff */
[----:B------:R-:W-:-:S04]  /*00b0*/  SHF.R.U32.HI R3, RZ, 0x1f, R2 ;  /* 0x0000001fff037819 */ /* 0x000fc80000011602 */
[----:B------:R-:W-:-:S05]  /*00c0*/  LEA.HI R3, R2, R3, RZ, 0x19 ;  /* 0x0000000302037211 */ /* 0x000fca00078fc8ff */
[----:B------:R-:W-:Y:S02]  /*00d0*/  IMAD R13, R3, -0x300, R0 ;  /* 0xfffffd00030d7824 */ /* 0x000fe400078e0200 */
[----:B------:R-:W1:Y:S02]  /*00e0*/  LDC.64 R2, c[0x0][0x210] ;  /* 0x00008400ff027b82 */ /* 0x000e640000000a00 */
[----:B--2---:R-:W-:-:S06]  /*00f0*/  IMAD.WIDE R6, R13, 0x4, R6 ;  /* 0x000000040d067825 */ /* 0x004fcc00078e0206 */
[----:B------:R-:W2:Y:S01]  /*0100*/  LDG.E.EL R6, desc[UR4][R6.64] ;  /* 0x0000000406067981 */ /* 0x000ea2000c2e1900 */
[----:B----4-:R-:W-:-:S04]  /*0110*/  IMAD.WIDE R4, R13, 0x4, R4 ;  /* 0x000000040d047825 */ /* 0x010fc800078e0204 */
[C---:B-----5:R-:W-:Y:S02]  /*0120*/  IMAD.WIDE R8, R13.reuse, 0x4, R8 ;  /* 0x000000040d087825 */ /* 0x060fe400078e0208 */
[----:B------:R3:W4:Y:S02]  /*0130*/  LDG.E.EL R5, desc[UR4][R4.64] ;  /* 0x0000000404057981 */ /* 0x000724000c2e1900 */
[----:B0-----:R-:W-:Y:S02]  /*0140*/  IMAD.WIDE R10, R13, 0x4, R10 ;  /* 0x000000040d0a7825 */ /* 0x001fe400078e020a */
[----:B------:R-:W5:Y:S04]  /*0150*/  LDG.E.EL R8, desc[UR4][R8.64] ;  /* 0x0000000408087981 */ /* 0x000f68000c2e1900 */
[----:B------:R-:W5:Y:S01]  /*0160*/  LDG.E.EL R11, desc[UR4][R10.64] ;  /* 0x000000040a0b7981 */ /* 0x000f62000c2e1900 */
[----:B-1----:R-:W-:-:S05]  /*0170*/  IMAD.WIDE R2, R0, 0x4, R2 ;  /* 0x0000000400027825 */ /* 0x002fca00078e0202 */
[----:B------:R0:W4:Y:S01]  /*0180*/  LDG.E R12, desc[UR4][R2.64] ;  /* 0x00000004020c7981 */ /* 0x000122000c1e1900 */
[----:B---3--:R-:W-:Y:S01]  /*0190*/  HFMA2.MMA R4, -RZ, RZ, 1.625, 0 ;  /* 0x3e800000ff047435 */ /* 0x008fe200000001ff */
[----:B0-----:R-:W0:Y:S02]  /*01a0*/  LDC.64 R2, c[0x0][0x238] ;  /* 0x00008e00ff027b82 */ /* 0x001e240000000a00 */
[----:B0-----:R-:W-:-:S04]  /*01b0*/  IMAD.WIDE R2, R0, 0x4, R2 ;  /* 0x0000000400027825 */ /* 0x001fc800078e0202 */
[----:B--2---:R-:W-:-:S04]  /*01c0*/  FADD R6, R6, 9.9999997473787516356e-06 ;  /* 0x3727c5ac06067421 */ /* 0x004fc80000000000 */
[----:B------:R-:W0:Y:S02]  /*01d0*/  MUFU.SQRT R7, R6 ;  /* 0x0000000600077308 */ /* 0x000e240000002000 */
[C---:B0-----:R-:W-:Y:S02]  /*01e0*/  FSETP.GT.AND P0, PT, R7.reuse, 8.50705917302346158658e+37, PT ;  /* 0x7e8000000700780b */ /* 0x041fe40003f04000 */
[----:B------:R-:W-:-:S11]  /*01f0*/  FSETP.GEU.AND P1, PT, R7, 1.175494350822287508e-38, PT ;  /* 0x008000000700780b */ /* 0x000fd60003f2e000 */
[----:B------:R-:W-:-:S04]  /*0200*/  @P0 FMUL R7, R7, 0.25 ;  /* 0x3e80000007070820 */ /* 0x000fc80000400000 */
[----:B------:R-:W-:-:S06]  /*0210*/  @!P1 FMUL R7, R7, 16777216 ;  /* 0x4b80000007079820 */ /* 0x000fcc0000400000 */
[----:B------:R-:W0:Y:S01]  /*0220*/  MUFU.RCP R7, R7 ;  /* 0x0000000700077308 */ /* 0x000e220000001000 */
[----:B------:R-:W-:Y:S01]  /*0230*/  FSEL R4, R4, 1, P0 ;  /* 0x3f80000004047808 */ /* 0x000fe20000000000 */
[----:B----4-:R-:W-:-:S04]  /*0240*/  FADD R5, R12, -R5 ;  /* 0x800000050c057221 */ /* 0x010fc80000000000 */
[----:B------:R-:W-:-:S04]  /*0250*/  @!P1 FMUL R4, R4, 16777216 ;  /* 0x4b80000004049820 */ /* 0x000fc80000400000 */
[----:B0-----:R-:W-:-:S04]  /*0260*/  FMUL R4, R7, R4 ;  /* 0x0000000407047220 */ /* 0x001fc80000400000 */
[----:B------:R-:W-:-:S04]  /*0270*/  FMUL R4, R5, R4 ;  /* 0x0000000405047220 */ /* 0x000fc80000400000 */
[----:B-----5:R-:W-:-:S05]  /*0280*/  FFMA R11, R8, R4, R11 ;  /* 0x00000004080b7223 */ /* 0x020fca000000000b */
[----:B------:R-:W-:Y:S01]  /*0290*/  STG.E desc[UR4][R2.64], R11 ;  /* 0x0000000b02007986 */ /* 0x000fe2000c101904 */
[----:B------:R-:W-:Y:S05]  /*02a0*/  EXIT ;  /* 0x000000000000794d */ /* 0x000fea0003800000 */
.L_x_0:
[----:B------:R-:W-:-:S00]  /*02b0*/  BRA `(.L_x_0) ;  /* 0xfffffffc00fc7947 */ /* 0x000fc0000383ffff */
[----:B------:R-:W-:-:S00]  /*02c0*/  NOP ;  /* 0x0000000000007918 */ /* 0x000fc00000000000 */
        /* <DEDUP_REMOVED lines=11> */
.L_x_1:


//--------------------- .nv.global.init           --------------------------
	.section	.nv.global.init,"aw",@progbits
.nv.global.init:
	.type		_$_str,@object
	.size		_$_str,(_$_str_$_2 - _$_str)
_$_str:
        /*0000*/ 	.byte	0x5f, 0x5f, 0x43, 0x55, 0x44, 0x41, 0x5f, 0x46, 0x54, 0x5a, 0x00
	.type		_$_str_$_2,@object
	.size		_$_str_$_2,(.L_1 - _$_str_$_2)
_$_str_$_2:
        /*000b*/ 	.byte	0x5f, 0x5f, 0x43, 0x55, 0x44, 0x41, 0x5f, 0x50, 0x52, 0x45, 0x43, 0x5f, 0x53, 0x51, 0x52, 0x54
        /*001b*/ 	.byte	0x00
.L_1:


//--------------------- .nv.constant0.triton_poi_fused__native_batch_norm_legit_no_training_76 --------------------------
	.section	.nv.constant0.triton_poi_fused__native_batch_norm_legit_no_training_76,"a",@progbits
	.sectionflags	@""
	.align	4
.nv.constant0.triton_poi_fused__native_batch_norm_legit_no_training_76:
	.zero		580
